	.headerflags	@"EF_CUDA_TEXMODE_UNIFIED EF_CUDA_64BIT_ADDRESS EF_CUDA_ACCELERATORS EF_CUDA_SM90 EF_CUDA_VIRTUAL_SM(EF_CUDA_SM90)"
	.elftype	@"ET_EXEC"


//--------------------- .nv.info                  --------------------------
	.section	.nv.info,"",@"SHT_CUDA_INFO"
	.align	4


	//----- nvinfo : EIATTR_REGCOUNT
	.align		4
        /*0000*/ 	.byte	0x04, 0x2f
        /*0002*/ 	.short	(.L_1 - .L_0)
	.align		4
.L_0:
        /*0004*/ 	.word	index@(triton_poi_fused_view_27)
        /*0008*/ 	.word	0x0000000b


	//----- nvinfo : EIATTR_MIN_STACK_SIZE
	.align		4
.L_1:
        /*000c*/ 	.byte	0x04, 0x12
        /*000e*/ 	.short	(.L_3 - .L_2)
	.align		4
.L_2:
        /*0010*/ 	.word	index@(triton_poi_fused_view_27)
        /*0014*/ 	.word	0x00000000


	//----- nvinfo : EIATTR_FRAME_SIZE
	.align		4
.L_3:
        /*0018*/ 	.byte	0x04, 0x11
        /*001a*/ 	.short	(.L_5 - .L_4)
	.align		4
.L_4:
        /*001c*/ 	.word	index@(triton_poi_fused_view_27)
        /*0020*/ 	.word	0x00000000


	//----- nvinfo : EIATTR_MIN_STACK_SIZE
	.align		4
.L_5:
        /*0024*/ 	.byte	0x04, 0x12
        /*0026*/ 	.short	(.L_7 - .L_6)
	.align		4
.L_6:
        /*0028*/ 	.word	index@(triton_poi_fused_view_27)
        /*002c*/ 	.word	0x00000000
.L_7:


//--------------------- .nv.info.triton_poi_fused_view_27 --------------------------
	.section	.nv.info.triton_poi_fused_view_27,"",@"SHT_CUDA_INFO"
	.sectionflags	@""
	.align	4


	//----- nvinfo : EIATTR_CUDA_API_VERSION
	.align		4
        /*0000*/ 	.byte	0x04, 0x37
        /*0002*/ 	.short	(.L_9 - .L_8)
.L_8:
        /*0004*/ 	.word	0x0000007c


	//----- nvinfo : EIATTR_KPARAM_INFO
	.align		4
.L_9:
        /*0008*/ 	.byte	0x04, 0x17
        /*000a*/ 	.short	(.L_11 - .L_10)
.L_10:
        /*000c*/ 	.word	0x00000000
        /*0010*/ 	.short	0x0002
        /*0012*/ 	.short	0x0010
        /*0014*/ 	.byte	0x00, 0xf0, 0x11, 0x00


	//----- nvinfo : EIATTR_KPARAM_INFO
	.align		4
.L_11:
        /*0018*/ 	.byte	0x04, 0x17
        /*001a*/ 	.short	(.L_13 - .L_12)
.L_12:
        /*001c*/ 	.word	0x00000000
        /*0020*/ 	.short	0x0001
        /*0022*/ 	.short	0x0008
        /*0024*/ 	.byte	0x00, 0xf4, 0x21, 0x00


	//----- nvinfo : EIATTR_KPARAM_INFO
	.align		4
.L_13:
        /*0028*/ 	.byte	0x04, 0x17
        /*002a*/ 	.short	(.L_15 - .L_14)
.L_14:
        /*002c*/ 	.word	0x00000000
        /*0030*/ 	.short	0x0000
        /*0032*/ 	.short	0x0000
        /*0034*/ 	.byte	0x00, 0xf4, 0x21, 0x00


	//----- nvinfo : EIATTR_SPARSE_MMA_MASK
	.align		4
.L_15:
        /*0038*/ 	.byte	0x03, 0x50
        /*003a*/ 	.short	0x0000


	//----- nvinfo : EIATTR_MAXREG_COUNT
	.align		4
        /*003c*/ 	.byte	0x03, 0x1b
        /*003e*/ 	.short	0x00ff


	//----- nvinfo : EIATTR_EXIT_INSTR_OFFSETS
	.align		4
        /*0040*/ 	.byte	0x04, 0x1c
        /*0042*/ 	.short	(.L_17 - .L_16)


	//   ....[0]....
.L_16:
        /*0044*/ 	.word	0x00000220


	//----- nvinfo : EIATTR_REQNTID
	.align		4
.L_17:
        /*0048*/ 	.byte	0x04, 0x10
        /*004a*/ 	.short	(.L_19 - .L_18)
.L_18:
        /*004c*/ 	.word	0x00000080
        /*0050*/ 	.word	0x00000001
        /*0054*/ 	.word	0x00000001


	//----- nvinfo : EIATTR_CBANK_PARAM_SIZE
	.align		4
.L_19:
        /*0058*/ 	.byte	0x03, 0x19
        /*005a*/ 	.short	0x0014


	//----- nvinfo : EIATTR_PARAM_CBANK
	.align		4
        /*005c*/ 	.byte	0x04, 0x0a
        /*005e*/ 	.short	(.L_21 - .L_20)
	.align		4
.L_20:
        /*0060*/ 	.word	index@(.nv.constant0.triton_poi_fused_view_27)
        /*0064*/ 	.short	0x0210
        /*0066*/ 	.short	0x0014


	//----- nvinfo : EIATTR_SW_WAR
	.align		4
.L_21:
        /*0068*/ 	.byte	0x04, 0x36
        /*006a*/ 	.short	(.L_23 - .L_22)
.L_22:
        /*006c*/ 	.word	0x00000008
.L_23:


//--------------------- .nv.callgraph             --------------------------
	.section	.nv.callgraph,"",@"SHT_CUDA_CALLGRAPH"
	.align	4
	.sectionentsize	8
	.align		4
        /*0000*/ 	.word	0x00000000
	.align		4
        /*0004*/ 	.word	0xffffffff
	.align		4
        /*0008*/ 	.word	0x00000000
	.align		4
        /*000c*/ 	.word	0xfffffffe
	.align		4
        /*0010*/ 	.word	0x00000000
	.align		4
        /*0014*/ 	.word	0xfffffffd
	.align		4
        /*0018*/ 	.word	0x00000000
	.align		4
        /*001c*/ 	.word	0xfffffffc


//--------------------- .text.triton_poi_fused_view_27 --------------------------
	.section	.text.triton_poi_fused_view_27,"ax",@progbits
	.align	128
        .global         triton_poi_fused_view_27
        .type           triton_poi_fused_view_27,@function
        .size           triton_poi_fused_view_27,(.L_x_1 - triton_poi_fused_view_27)
        .other          triton_poi_fused_view_27,@"STO_CUDA_ENTRY STV_DEFAULT"
triton_poi_fused_view_27:
.text.triton_poi_fused_view_27:
[----:B------:R-:W-:Y:S01]  /*0000*/  LDC R1, c[0x0][0x28] ;  /* 0x00000a00ff017b82 */ /* 0x000fe20000000800 */
[----:B------:R-:W1:Y:S01]  /*0010*/  S2R R0, SR_TID.X ;  /* 0x0000000000007919 */ /* 0x000e620000002100 */
[----:B------:R-:W-:Y:S01]  /*0020*/  ULDC.64 UR4, c[0x0][0x208] ;  /* 0x0000820000047ab9 */ /* 0x000fe20000000a00 */
[----:B------:R-:W2:Y:S01]  /*0030*/  S2R R3, SR_CTAID.X ;  /* 0x0000000000037919 */ /* 0x000ea20000002500 */
[----:B-1----:R-:W-:-:S05]  /*0040*/  LOP3.LUT R0, R0, 0x7f, RZ, 0xc0, !PT ;  /* 0x0000007f00007812 */ /* 0x002fca00078ec0ff */
[----:B--2---:R-:W-:-:S05]  /*0050*/  IMAD R0, R3, 0x80, R0 ;  /* 0x0000008003007824 */ /* 0x004fca00078e0200 */
[----:B------:R-:W-:-:S04]  /*0060*/  SHF.R.S32.HI R5, RZ, 0x1f, R0 ;  /* 0x0000001fff057819 */ /* 0x000fc80000011400 */
[CC--:B------:R-:W-:Y:S02]  /*0070*/  LEA.HI R2, R5.reuse, R0.reuse, RZ, 0x8 ;  /* 0x0000000005027211 */ /* 0x0c0fe400078f40ff */
[CC--:B------:R-:W-:Y:S02]  /*0080*/  LEA.HI R6, R5.reuse, R0.reuse, RZ, 0x2 ;  /* 0x0000000005067211 */ /* 0x0c0fe400078f10ff */
[----:B------:R-:W-:Y:S02]  /*0090*/  LOP3.LUT R3, R2, 0xff00, RZ, 0xc0, !PT ;  /* 0x0000ff0002037812 */ /* 0x000fe400078ec0ff */
[----:B------:R-:W-:Y:S02]  /*00a0*/  LEA.HI R5, R5, R0, RZ, 0xa ;  /* 0x0000000005057211 */ /* 0x000fe400078f50ff */
[----:B------:R-:W-:Y:S01]  /*00b0*/  SHF.R.S32.HI R8, RZ, 0x2, R6 ;  /* 0x00000002ff087819 */ /* 0x000fe20000011406 */
[----:B------:R-:W-:Y:S01]  /*00c0*/  IMAD.IADD R4, R0, 0x1, -R3 ;  /* 0x0000000100047824 */ /* 0x000fe200078e0a03 */
[----:B------:R-:W-:-:S04]  /*00d0*/  LOP3.LUT R5, R5, 0xfffffc00, RZ, 0xc0, !PT ;  /* 0xfffffc0005057812 */ /* 0x000fc800078ec0ff */
[----:B------:R-:W-:-:S04]  /*00e0*/  PRMT R2, R4, 0x9910, RZ ;  /* 0x0000991004027816 */ /* 0x000fc800000000ff */
[----:B------:R-:W-:-:S04]  /*00f0*/  SHF.R.S32.HI R2, RZ, 0xf, R2 ;  /* 0x0000000fff027819 */ /* 0x000fc80000011402 */
[----:B------:R-:W-:-:S04]  /*0100*/  LOP3.LUT R3, R2, 0xffff, RZ, 0xc0, !PT ;  /* 0x0000ffff02037812 */ /* 0x000fc800078ec0ff */
[----:B------:R-:W-:-:S04]  /*0110*/  LEA.HI R2, R3, R4, RZ, 0x12 ;  /* 0x0000000403027211 */ /* 0x000fc800078f90ff */
[----:B------:R-:W-:-:S05]  /*0120*/  LOP3.LUT R2, R2, 0xfffc, RZ, 0xc0, !PT ;  /* 0x0000fffc02027812 */ /* 0x000fca00078ec0ff */
[----:B------:R-:W-:-:S05]  /*0130*/  IMAD.MOV R2, RZ, RZ, -R2 ;  /* 0x000000ffff027224 */ /* 0x000fca00078e0a02 */
[----:B------:R-:W-:Y:S02]  /*0140*/  PRMT R7, R2, 0x7710, RZ ;  /* 0x0000771002077816 */ /* 0x000fe400000000ff */
[----:B------:R-:W1:Y:S03]  /*0150*/  LDC.64 R2, c[0x0][0x210] ;  /* 0x00008400ff027b82 */ /* 0x000e660000000a00 */
[----:B------:R-:W-:Y:S01]  /*0160*/  IMAD.IADD R4, R4, 0x1, R7 ;  /* 0x0000000104047824 */ /* 0x000fe200078e0207 */
[----:B------:R-:W-:-:S04]  /*0170*/  SHF.R.S32.HI R7, RZ, 0x1f, R6 ;  /* 0x0000001fff077819 */ /* 0x000fc80000011406 */
[----:B------:R-:W-:Y:S02]  /*0180*/  PRMT R4, R4, 0x9910, RZ ;  /* 0x0000991004047816 */ /* 0x000fe400000000ff */
[----:B------:R-:W-:-:S03]  /*0190*/  LEA.HI R7, R7, R8, RZ, 0x8 ;  /* 0x0000000807077211 */ /* 0x000fc600078f40ff */
[----:B------:R-:W-:Y:S01]  /*01a0*/  IMAD R5, R4, 0x100, R5 ;  /* 0x0000010004057824 */ /* 0x000fe200078e0205 */
[----:B------:R-:W-:-:S04]  /*01b0*/  LOP3.LUT R7, R7, 0xffffff00, RZ, 0xc0, !PT ;  /* 0xffffff0007077812 */ /* 0x000fc800078ec0ff */
[----:B------:R-:W-:-:S05]  /*01c0*/  IADD3 R5, R5, R8, -R7 ;  /* 0x0000000805057210 */ /* 0x000fca0007ffe807 */
[----:B-1----:R-:W-:Y:S02]  /*01d0*/  IMAD.WIDE R2, R5, 0x4, R2 ;  /* 0x0000000405027825 */ /* 0x002fe400078e0202 */
[----:B------:R-:W1:Y:S04]  /*01e0*/  LDC.64 R4, c[0x0][0x218] ;  /* 0x00008600ff047b82 */ /* 0x000e680000000a00 */
[----:B------:R-:W2:Y:S01]  /*01f0*/  LDG.E.EL R3, desc[UR4][R2.64] ;  /* 0x0000000402037981 */ /* 0x000ea2000c2e1900 */
[----:B-1----:R-:W-:-:S05]  /*0200*/  IMAD.WIDE R4, R0, 0x4, R4 ;  /* 0x0000000400047825 */ /* 0x002fca00078e0204 */
[----:B--2---:R-:W-:Y:S01]  /*0210*/  STG.E desc[UR4][R4.64], R3 ;  /* 0x0000000304007986 */ /* 0x004fe2000c101904 */
[----:B------:R-:W-:Y:S05]  /*0220*/  EXIT ;  /* 0x000000000000794d */ /* 0x000fea0003800000 */
.L_x_0:
[----:B------:R-:W-:-:S00]  /*0230*/  BRA `(.L_x_0) ;  /* 0xfffffffc00fc7947 */ /* 0x000fc0000383ffff */
[----:B------:R-:W-:-:S00]  /*0240*/  NOP ;  /* 0x0000000000007918 */ /* 0x000fc00000000000 */
        /* <DEDUP_REMOVED lines=11> */
.L_x_1:


//--------------------- .nv.constant0.triton_poi_fused_view_27 --------------------------
	.section	.nv.constant0.triton_poi_fused_view_27,"a",@progbits
	.sectionflags	@""
	.align	4
.nv.constant0.triton_poi_fused_view_27:
	.zero		548
